//
// Generated by NVIDIA NVVM Compiler
//
// Compiler Build ID: CL-36424714
// Cuda compilation tools, release 13.0, V13.0.88
// Based on NVVM 20.0.0
//

.version 9.0
.target sm_100
.address_size 64

	// .globl	_Z12MatMulKernelPiS_S_
// _ZZ12MatMulKernelPiS_S_E13shared_matrix has been demoted

.visible .entry _Z12MatMulKernelPiS_S_(
	.param .u64 .ptr .align 1 _Z12MatMulKernelPiS_S__param_0,
	.param .u64 .ptr .align 1 _Z12MatMulKernelPiS_S__param_1,
	.param .u64 .ptr .align 1 _Z12MatMulKernelPiS_S__param_2
)
{
	.reg .pred 	%p<6>;
	.reg .b32 	%r<72>;
	.reg .b64 	%rd<13>;
	// demoted variable
	.shared .align 4 .b8 _ZZ12MatMulKernelPiS_S_E13shared_matrix[4096];
	ld.param.u64 	%rd1, [_Z12MatMulKernelPiS_S__param_0];
	ld.param.u64 	%rd2, [_Z12MatMulKernelPiS_S__param_1];
	ld.param.u64 	%rd3, [_Z12MatMulKernelPiS_S__param_2];
	mov.u32 	%r1, %ctaid.y;
	shl.b32 	%r11, %r1, 2;
	mov.u32 	%r2, %tid.y;
	add.s32 	%r3, %r11, %r2;
	mov.u32 	%r12, %ctaid.x;
	shl.b32 	%r4, %r12, 2;
	mov.u32 	%r5, %tid.x;
	add.s32 	%r6, %r4, %r5;
	setp.lt.u32 	%p2, %r3, 16;
	setp.lt.s32 	%p3, %r6, 16;
	and.pred  	%p1, %p2, %p3;
	mov.b32 	%r71, 0;
	not.pred 	%p4, %p1;
	@%p4 bra 	$L__BB0_2;
	cvta.to.global.u64 	%rd4, %rd1;
	cvta.to.global.u64 	%rd5, %rd2;
	shl.b32 	%r13, %r3, 4;
	mul.wide.u32 	%rd6, %r13, 4;
	add.s64 	%rd7, %rd4, %rd6;
	ld.global.u32 	%r14, [%rd7];
	mul.wide.s32 	%rd8, %r6, 4;
	add.s64 	%rd9, %rd5, %rd8;
	ld.global.u32 	%r15, [%rd9];
	mul.lo.s32 	%r16, %r15, %r14;
	ld.global.u32 	%r17, [%rd7+4];
	ld.global.u32 	%r18, [%rd9+64];
	mad.lo.s32 	%r19, %r18, %r17, %r16;
	ld.global.u32 	%r20, [%rd7+8];
	ld.global.u32 	%r21, [%rd9+128];
	mad.lo.s32 	%r22, %r21, %r20, %r19;
	ld.global.u32 	%r23, [%rd7+12];
	ld.global.u32 	%r24, [%rd9+192];
	mad.lo.s32 	%r25, %r24, %r23, %r22;
	ld.global.u32 	%r26, [%rd7+16];
	ld.global.u32 	%r27, [%rd9+256];
	mad.lo.s32 	%r28, %r27, %r26, %r25;
	ld.global.u32 	%r29, [%rd7+20];
	ld.global.u32 	%r30, [%rd9+320];
	mad.lo.s32 	%r31, %r30, %r29, %r28;
	ld.global.u32 	%r32, [%rd7+24];
	ld.global.u32 	%r33, [%rd9+384];
	mad.lo.s32 	%r34, %r33, %r32, %r31;
	ld.global.u32 	%r35, [%rd7+28];
	ld.global.u32 	%r36, [%rd9+448];
	mad.lo.s32 	%r37, %r36, %r35, %r34;
	ld.global.u32 	%r38, [%rd7+32];
	ld.global.u32 	%r39, [%rd9+512];
	mad.lo.s32 	%r40, %r39, %r38, %r37;
	ld.global.u32 	%r41, [%rd7+36];
	ld.global.u32 	%r42, [%rd9+576];
	mad.lo.s32 	%r43, %r42, %r41, %r40;
	ld.global.u32 	%r44, [%rd7+40];
	ld.global.u32 	%r45, [%rd9+640];
	mad.lo.s32 	%r46, %r45, %r44, %r43;
	ld.global.u32 	%r47, [%rd7+44];
	ld.global.u32 	%r48, [%rd9+704];
	mad.lo.s32 	%r49, %r48, %r47, %r46;
	ld.global.u32 	%r50, [%rd7+48];
	ld.global.u32 	%r51, [%rd9+768];
	mad.lo.s32 	%r52, %r51, %r50, %r49;
	ld.global.u32 	%r53, [%rd7+52];
	ld.global.u32 	%r54, [%rd9+832];
	mad.lo.s32 	%r55, %r54, %r53, %r52;
	ld.global.u32 	%r56, [%rd7+56];
	ld.global.u32 	%r57, [%rd9+896];
	mad.lo.s32 	%r58, %r57, %r56, %r55;
	ld.global.u32 	%r59, [%rd7+60];
	ld.global.u32 	%r60, [%rd9+960];
	mad.lo.s32 	%r71, %r60, %r59, %r58;
$L__BB0_2:
	shl.b32 	%r61, %r2, 7;
	mov.u32 	%r62, _ZZ12MatMulKernelPiS_S_E13shared_matrix;
	add.s32 	%r63, %r62, %r61;
	shl.b32 	%r64, %r5, 2;
	add.s32 	%r9, %r63, %r64;
	st.shared.u32 	[%r9], %r71;
	bar.sync 	0;
	@%p4 bra 	$L__BB0_4;
	ld.shared.u32 	%r65, [%r9];
	shl.b32 	%r66, %r1, 6;
	shl.b32 	%r67, %r2, 4;
	add.s32 	%r68, %r67, %r5;
	add.s32 	%r69, %r68, %r66;
	add.s32 	%r70, %r69, %r4;
	cvta.to.global.u64 	%rd10, %rd3;
	mul.wide.u32 	%rd11, %r70, 4;
	add.s64 	%rd12, %rd10, %rd11;
	st.global.u32 	[%rd12], %r65;
$L__BB0_4:
	ret;

}


// ===== COMPILED SASS (sm_100) =====

	.target	sm_100

	.elftype	@"ET_EXEC"


//--------------------- .note.nv.tkinfo           --------------------------
	.section	.note.nv.tkinfo,"",@"SHT_NOTE"
	.sectionflags	@"SHF_NOTE_NV_TKINFO"
	.tkinfo
        /*0018*/ 	.word	0x00000002
        /*0030*/ 	.string	""
        /*0030*/ 	.string	"ptxas"
        /*0030*/ 	.string	"Cuda compilation tools, release 13.0, V13.0.88"
        /*0030*/ 	.string	"Build cuda_13.0.r13.0/compiler.36424714_0"
        /*0030*/ 	.string	"-arch sm_100 -m 64 "



//--------------------- .note.nv.cuinfo           --------------------------
	.section	.note.nv.cuinfo,"",@"SHT_NOTE"
	.sectionflags	@"SHF_NOTE_NV_CUINFO"
        /*0018*/ 	.short	0x0002
        /*001a*/ 	.short	0x0064
        /*001c*/ 	.short	0x0082
	.zero		2


//--------------------- .nv.info                  --------------------------
	.section	.nv.info,"",@"SHT_CUDA_INFO"
	.align	4


	//----- nvinfo : EIATTR_REGCOUNT
	.align		4
        /*0000*/ 	.byte	0x04, 0x2f
        /*0002*/ 	.short	(.L_1 - .L_0)
	.align		4
.L_0:
        /*0004*/ 	.word	index@(_Z12MatMulKernelPiS_S_)
        /*0008*/ 	.word	0x0000001e


	//----- nvinfo : EIATTR_FRAME_SIZE
	.align		4
.L_1:
        /*000c*/ 	.byte	0x04, 0x11
        /*000e*/ 	.short	(.L_3 - .L_2)
	.align		4
.L_2:
        /*0010*/ 	.word	index@(_Z12MatMulKernelPiS_S_)
        /*0014*/ 	.word	0x00000000


	//----- nvinfo : EIATTR_MIN_STACK_SIZE
	.align		4
.L_3:
        /*0018*/ 	.byte	0x04, 0x12
        /*001a*/ 	.short	(.L_5 - .L_4)
	.align		4
.L_4:
        /*001c*/ 	.word	index@(_Z12MatMulKernelPiS_S_)
        /*0020*/ 	.word	0x00000000
.L_5:


//--------------------- .nv.compat                --------------------------
	.section	.nv.compat,"",@"SHT_CUDA_COMPAT_INFO"
	.align	4
        /*0000*/ 	.byte	0x02, 0x09, 0x00, 0x00, 0x02, 0x02, 0x01, 0x00, 0x02, 0x05, 0x05, 0x00, 0x03, 0x07, 0x01, 0x01
        /*0010*/ 	.byte	0x02, 0x03, 0x00, 0x00, 0x02, 0x06, 0x01, 0x00, 0x04, 0x0b, 0x08, 0x00, 0x09, 0x00, 0x00, 0x00
        /*0020*/ 	.byte	0x00, 0x00, 0x00, 0x00


//--------------------- .nv.info._Z12MatMulKernelPiS_S_ --------------------------
	.section	.nv.info._Z12MatMulKernelPiS_S_,"",@"SHT_CUDA_INFO"
	.sectionflags	@""
	.align	4


	//----- nvinfo : EIATTR_CUDA_API_VERSION
	.align		4
        /*0000*/ 	.byte	0x04, 0x37
        /*0002*/ 	.short	(.L_7 - .L_6)
.L_6:
        /*0004*/ 	.word	0x00000082


	//----- nvinfo : EIATTR_KPARAM_INFO
	.align		4
.L_7:
        /*0008*/ 	.byte	0x04, 0x17
        /*000a*/ 	.short	(.L_9 - .L_8)
.L_8:
        /*000c*/ 	.word	0x00000000
        /*0010*/ 	.short	0x0002
        /*0012*/ 	.short	0x0010
        /*0014*/ 	.byte	0x00, 0xf5, 0x21, 0x00


	//----- nvinfo : EIATTR_KPARAM_INFO
	.align		4
.L_9:
        /*0018*/ 	.byte	0x04, 0x17
        /*001a*/ 	.short	(.L_11 - .L_10)
.L_10:
        /*001c*/ 	.word	0x00000000
        /*0020*/ 	.short	0x0001
        /*0022*/ 	.short	0x0008
        /*0024*/ 	.byte	0x00, 0xf5, 0x21, 0x00


	//----- nvinfo : EIATTR_KPARAM_INFO
	.align		4
.L_11:
        /*0028*/ 	.byte	0x04, 0x17
        /*002a*/ 	.short	(.L_13 - .L_12)
.L_12:
        /*002c*/ 	.word	0x00000000
        /*0030*/ 	.short	0x0000
        /*0032*/ 	.short	0x0000
        /*0034*/ 	.byte	0x00, 0xf5, 0x21, 0x00


	//----- nvinfo : EIATTR_SPARSE_MMA_MASK
	.align		4
.L_13:
        /*0038*/ 	.byte	0x03, 0x50
        /*003a*/ 	.short	0x0000


	//----- nvinfo : EIATTR_MAXREG_COUNT
	.align		4
        /*003c*/ 	.byte	0x03, 0x1b
        /*003e*/ 	.short	0x00ff


	//----- nvinfo : EIATTR_NUM_BARRIERS
	.align		4
        /*0040*/ 	.byte	0x02, 0x4c
        /*0042*/ 	.byte	0x01
	.zero		1


	//----- nvinfo : EIATTR_MERCURY_ISA_VERSION
	.align		4
        /*0044*/ 	.byte	0x03, 0x5f
        /*0046*/ 	.short	0x0101


	//----- nvinfo : EIATTR_VRC_CTA_INIT_COUNT
	.align		4
        /*0048*/ 	.byte	0x02, 0x4a
	.zero		1
	.zero		1


	//----- nvinfo : EIATTR_EXIT_INSTR_OFFSETS
	.align		4
        /*004c*/ 	.byte	0x04, 0x1c
        /*004e*/ 	.short	(.L_15 - .L_14)


	//   ....[0]....
.L_14:
        /*0050*/ 	.word	0x000004a0


	//   ....[1]....
        /*0054*/ 	.word	0x00000520


	//----- nvinfo : EIATTR_CRS_STACK_SIZE
	.align		4
.L_15:
        /*0058*/ 	.byte	0x04, 0x1e
        /*005a*/ 	.short	(.L_17 - .L_16)
.L_16:
        /*005c*/ 	.word	0x00000000


	//----- nvinfo : EIATTR_CBANK_PARAM_SIZE
	.align		4
.L_17:
        /*0060*/ 	.byte	0x03, 0x19
        /*0062*/ 	.short	0x0018


	//----- nvinfo : EIATTR_PARAM_CBANK
	.align		4
        /*0064*/ 	.byte	0x04, 0x0a
        /*0066*/ 	.short	(.L_19 - .L_18)
	.align		4
.L_18:
        /*0068*/ 	.word	index@(.nv.constant0._Z12MatMulKernelPiS_S_)
        /*006c*/ 	.short	0x0380
        /*006e*/ 	.short	0x0018


	//----- nvinfo : EIATTR_SW_WAR
	.align		4
.L_19:
        /*0070*/ 	.byte	0x04, 0x36
        /*0072*/ 	.short	(.L_21 - .L_20)
.L_20:
        /*0074*/ 	.word	0x00000008
.L_21:


//--------------------- .nv.callgraph             --------------------------
	.section	.nv.callgraph,"",@"SHT_CUDA_CALLGRAPH"
	.align	4
	.sectionentsize	8
	.align		4
        /*0000*/ 	.word	0x00000000
	.align		4
        /*0004*/ 	.word	0xffffffff
	.align		4
        /*0008*/ 	.word	0x00000000
	.align		4
        /*000c*/ 	.word	0xfffffffe
	.align		4
        /*0010*/ 	.word	0x00000000
	.align		4
        /*0014*/ 	.word	0xfffffffd
	.align		4
        /*0018*/ 	.word	0x00000000
	.align		4
        /*001c*/ 	.word	0xfffffffc


//--------------------- .text._Z12MatMulKernelPiS_S_ --------------------------
	.section	.text._Z12MatMulKernelPiS_S_,"ax",@progbits
	.align	128
        .global         _Z12MatMulKernelPiS_S_
        .type           _Z12MatMulKernelPiS_S_,@function
        .size           _Z12MatMulKernelPiS_S_,(.L_x_3 - _Z12MatMulKernelPiS_S_)
        .other          _Z12MatMulKernelPiS_S_,@"STO_CUDA_ENTRY STV_DEFAULT"
_Z12MatMulKernelPiS_S_:
.text._Z12MatMulKernelPiS_S_:
[----:B------:R-:W-:Y:S01]  /*0000*/  LDC R1, c[0x0][0x37c] ;  /* 0x0000df00ff017b82 */ /* 0x000fe20000000800 */
[----:B------:R-:W0:Y:S01]  /*0010*/  S2R R0, SR_CTAID.X ;  /* 0x0000000000007919 */ /* 0x000e220000002500 */
[----:B------:R-:W1:Y:S01]  /*0020*/  LDCU.64 UR6, c[0x0][0x358] ;  /* 0x00006b00ff0677ac */ /* 0x000e620008000a00 */
[----:B------:R-:W-:Y:S01]  /*0030*/  BSSY.RECONVERGENT B0, `(.L_x_0) ;  /* 0x000003f000007945 */ /* 0x000fe20003800200 */
[----:B------:R-:W-:Y:S01]  /*0040*/  HFMA2 R25, -RZ, RZ, 0, 0 ;  /* 0x00000000ff197431 */ /* 0x000fe200000001ff */
[----:B------:R-:W0:Y:S01]  /*0050*/  S2R R7, SR_TID.X ;  /* 0x0000000000077919 */ /* 0x000e220000002100 */
[----:B------:R-:W2:Y:S01]  /*0060*/  S2R R6, SR_CTAID.Y ;  /* 0x0000000000067919 */ /* 0x000ea20000002600 */
[----:B------:R-:W2:Y:S01]  /*0070*/  S2R R8, SR_TID.Y ;  /* 0x0000000000087919 */ /* 0x000ea20000002200 */
[----:B0-----:R-:W-:-:S04]  /*0080*/  LEA R11, R0, R7, 0x2 ;  /* 0x00000007000b7211 */ /* 0x001fc800078e10ff */
[----:B------:R-:W-:Y:S02]  /*0090*/  ISETP.GE.AND P0, PT, R11, 0x10, PT ;  /* 0x000000100b00780c */ /* 0x000fe40003f06270 */
[----:B--2---:R-:W-:-:S04]  /*00a0*/  LEA R9, R6, R8, 0x2 ;  /* 0x0000000806097211 */ /* 0x004fc800078e10ff */
[----:B------:R-:W-:-:S13]  /*00b0*/  ISETP.LT.U32.AND P0, PT, R9, 0x10, !P0 ;  /* 0x000000100900780c */ /* 0x000fda0004701070 */
[----:B-1----:R-:W-:Y:S05]  /*00c0*/  @!P0 BRA `(.L_x_1) ;  /* 0x0000000000d48947 */ /* 0x002fea0003800000 */
[----:B------:R-:W0:Y:S01]  /*00d0*/  LDC.64 R4, c[0x0][0x380] ;  /* 0x0000e000ff047b82 */ /* 0x000e220000000a00 */
[----:B------:R-:W-:-:S07]  /*00e0*/  SHF.L.U32 R9, R9, 0x4, RZ ;  /* 0x0000000409097819 */ /* 0x000fce00000006ff */
[----:B------:R-:W1:Y:S01]  /*00f0*/  LDC.64 R2, c[0x0][0x388] ;  /* 0x0000e200ff027b82 */ /* 0x000e620000000a00 */
[----:B0-----:R-:W-:-:S05]  /*0100*/  IMAD.WIDE.U32 R4, R9, 0x4, R4 ;  /* 0x0000000409047825 */ /* 0x001fca00078e0004 */
[----:B------:R-:W2:Y:S01]  /*0110*/  LDG.E R15, desc[UR6][R4.64] ;  /* 0x00000006040f7981 */ /* 0x000ea2000c1e1900 */
[----:B-1----:R-:W-:-:S03]  /*0120*/  IMAD.WIDE R2, R11, 0x4, R2 ;  /* 0x000000040b027825 */ /* 0x002fc600078e0202 */
[----:B------:R-:W3:Y:S04]  /*0130*/  LDG.E R18, desc[UR6][R4.64+0x4] ;  /* 0x0000040604127981 */ /* 0x000ee8000c1e1900 */
[----:B------:R-:W2:Y:S04]  /*0140*/  LDG.E R16, desc[UR6][R2.64] ;  /* 0x0000000602107981 */ /* 0x000ea8000c1e1900 */
[----:B------:R-:W3:Y:S04]  /*0150*/  LDG.E R25, desc[UR6][R2.64+0x40] ;  /* 0x0000400602197981 */ /* 0x000ee8000c1e1900 */
[----:B------:R-:W4:Y:S04]  /*0160*/  LDG.E R20, desc[UR6][R4.64+0x8] ;  /* 0x0000080604147981 */ /* 0x000f28000c1e1900 */
[----:B------:R-:W4:Y:S04]  /*0170*/  LDG.E R19, desc[UR6][R2.64+0x80] ;  /* 0x0000800602137981 */ /* 0x000f28000c1e1900 */
[----:B------:R-:W5:Y:S04]  /*0180*/  LDG.E R21, desc[UR6][R4.64+0xc] ;  /* 0x00000c0604157981 */ /* 0x000f68000c1e1900 */
        /* <DEDUP_REMOVED lines=9> */
[----:B------:R-:W5:Y:S01]  /*0220*/  LDG.E R26, desc[UR6][R2.64+0x3c0] ;  /* 0x0003c006021a7981 */ /* 0x000f62000c1e1900 */
[----:B--2---:R-:W-:-:S03]  /*0230*/  IMAD R17, R15, R16, RZ ;  /* 0x000000100f117224 */ /* 0x004fc600078e02ff */
[----:B------:R-:W2:Y:S04]  /*0240*/  LDG.E R15, desc[UR6][R4.64+0x20] ;  /* 0x00002006040f7981 */ /* 0x000ea8000c1e1900 */
[----:B------:R-:W2:Y:S01]  /*0250*/  LDG.E R16, desc[UR6][R2.64+0x200] ;  /* 0x0002000602107981 */ /* 0x000ea2000c1e1900 */
[----:B---3--:R-:W-:-:S03]  /*0260*/  IMAD R25, R18, R25, R17 ;  /* 0x0000001912197224 */ /* 0x008fc600078e0211 */
[----:B------:R-:W3:Y:S04]  /*0270*/  LDG.E R17, desc[UR6][R4.64+0x24] ;  /* 0x0000240604117981 */ /* 0x000ee8000c1e1900 */
[----:B------:R-:W3:Y:S01]  /*0280*/  LDG.E R18, desc[UR6][R2.64+0x240] ;  /* 0x0002400602127981 */ /* 0x000ee2000c1e1900 */
[----:B----4-:R-:W-:-:S03]  /*0290*/  IMAD R25, R20, R19, R25 ;  /* 0x0000001314197224 */ /* 0x010fc600078e0219 */
[----:B------:R-:W4:Y:S04]  /*02a0*/  LDG.E R19, desc[UR6][R4.64+0x28] ;  /* 0x0000280604137981 */ /* 0x000f28000c1e1900 */
[----:B------:R-:W4:Y:S01]  /*02b0*/  LDG.E R20, desc[UR6][R2.64+0x280] ;  /* 0x0002800602147981 */ /* 0x000f22000c1e1900 */
[----:B-----5:R-:W-:-:S03]  /*02c0*/  IMAD R25, R21, R22, R25 ;  /* 0x0000001615197224 */ /* 0x020fc600078e0219 */
[----:B------:R-:W5:Y:S04]  /*02d0*/  LDG.E R21, desc[UR6][R4.64+0x2c] ;  /* 0x00002c0604157981 */ /* 0x000f68000c1e1900 */
[----:B------:R-:W5:Y:S01]  /*02e0*/  LDG.E R22, desc[UR6][R2.64+0x2c0] ;  /* 0x0002c00602167981 */ /* 0x000f62000c1e1900 */
[----:B------:R-:W-:-:S03]  /*02f0*/  IMAD R25, R23, R24, R25 ;  /* 0x0000001817197224 */ /* 0x000fc600078e0219 */
[----:B------:R-:W5:Y:S04]  /*0300*/  LDG.E R23, desc[UR6][R4.64+0x30] ;  /* 0x0000300604177981 */ /* 0x000f68000c1e1900 */
[----:B------:R-:W5:Y:S01]  /*0310*/  LDG.E R24, desc[UR6][R2.64+0x300] ;  /* 0x0003000602187981 */ /* 0x000f62000c1e1900 */
[----:B------:R-:W-:-:S03]  /*0320*/  IMAD R25, R9, R10, R25 ;  /* 0x0000000a09197224 */ /* 0x000fc600078e0219 */
[----:B------:R-:W5:Y:S04]  /*0330*/  LDG.E R9, desc[UR6][R4.64+0x34] ;  /* 0x0000340604097981 */ /* 0x000f68000c1e1900 */
[----:B------:R-:W5:Y:S01]  /*0340*/  LDG.E R10, desc[UR6][R2.64+0x340] ;  /* 0x00034006020a7981 */ /* 0x000f62000c1e1900 */
[----:B------:R-:W-:-:S03]  /*0350*/  IMAD R27, R11, R12, R25 ;  /* 0x0000000c0b1b7224 */ /* 0x000fc600078e0219 */
[----:B------:R-:W5:Y:S04]  /*0360*/  LDG.E R11, desc[UR6][R4.64+0x38] ;  /* 0x00003806040b7981 */ /* 0x000f68000c1e1900 */
[----:B------:R-:W5:Y:S04]  /*0370*/  LDG.E R12, desc[UR6][R2.64+0x380] ;  /* 0x00038006020c7981 */ /* 0x000f68000c1e1900 */
[----:B------:R-:W5:Y:S01]  /*0380*/  LDG.E R25, desc[UR6][R4.64+0x3c] ;  /* 0x00003c0604197981 */ /* 0x000f62000c1e1900 */
[----:B------:R-:W-:-:S04]  /*0390*/  IMAD R13, R13, R14, R27 ;  /* 0x0000000e0d0d7224 */ /* 0x000fc800078e021b */
[----:B--2---:R-:W-:-:S04]  /*03a0*/  IMAD R13, R15, R16, R13 ;  /* 0x000000100f0d7224 */ /* 0x004fc800078e020d */
[----:B---3--:R-:W-:-:S04]  /*03b0*/  IMAD R13, R17, R18, R13 ;  /* 0x00000012110d7224 */ /* 0x008fc800078e020d */
[----:B----4-:R-:W-:-:S04]  /*03c0*/  IMAD R13, R19, R20, R13 ;  /* 0x00000014130d7224 */ /* 0x010fc800078e020d */
[----:B-----5:R-:W-:-:S04]  /*03d0*/  IMAD R13, R21, R22, R13 ;  /* 0x00000016150d7224 */ /* 0x020fc800078e020d */
[----:B------:R-:W-:-:S04]  /*03e0*/  IMAD R13, R23, R24, R13 ;  /* 0x00000018170d7224 */ /* 0x000fc800078e020d */
[----:B------:R-:W-:-:S04]  /*03f0*/  IMAD R9, R9, R10, R13 ;  /* 0x0000000a09097224 */ /* 0x000fc800078e020d */
[----:B------:R-:W-:-:S04]  /*0400*/  IMAD R9, R11, R12, R9 ;  /* 0x0000000c0b097224 */ /* 0x000fc800078e0209 */
[----:B------:R-:W-:-:S07]  /*0410*/  IMAD R25, R25, R26, R9 ;  /* 0x0000001a19197224 */ /* 0x000fce00078e0209 */
.L_x_1:
[----:B------:R-:W-:Y:S05]  /*0420*/  BSYNC.RECONVERGENT B0 ;  /* 0x0000000000007941 */ /* 0x000fea0003800200 */
.L_x_0:
[----:B------:R-:W0:Y:S01]  /*0430*/  S2UR UR5, SR_CgaCtaId ;  /* 0x00000000000579c3 */ /* 0x000e220000008800 */
[----:B------:R-:W-:Y:S02]  /*0440*/  UMOV UR4, 0x400 ;  /* 0x0000040000047882 */ /* 0x000fe40000000000 */
[----:B0-----:R-:W-:-:S06]  /*0450*/  ULEA UR4, UR5, UR4, 0x18 ;  /* 0x0000000405047291 */ /* 0x001fcc000f8ec0ff */
[----:B------:R-:W-:-:S04]  /*0460*/  LEA R2, R8, UR4, 0x7 ;  /* 0x0000000408027c11 */ /* 0x000fc8000f8e38ff */
[----:B------:R-:W-:-:S05]  /*0470*/  LEA R4, R7, R2, 0x2 ;  /* 0x0000000207047211 */ /* 0x000fca00078e10ff */
[----:B------:R0:W-:Y:S01]  /*0480*/  STS [R4], R25 ;  /* 0x0000001904007388 */ /* 0x0001e20000000800 */
[----:B------:R-:W-:Y:S06]  /*0490*/  BAR.SYNC.DEFER_BLOCKING 0x0 ;  /* 0x0000000000007b1d */ /* 0x000fec0000010000 */
[----:B------:R-:W-:Y:S05]  /*04a0*/  @!P0 EXIT ;  /* 0x000000000000894d */ /* 0x000fea0003800000 */
[----:B------:R-:W1:Y:S01]  /*04b0*/  LDS R5, [R4] ;  /* 0x0000000004057984 */ /* 0x000e620000000800 */
[----:B------:R-:W2:Y:S01]  /*04c0*/  LDC.64 R2, c[0x0][0x390] ;  /* 0x0000e400ff027b82 */ /* 0x000ea20000000a00 */
[----:B------:R-:W-:-:S04]  /*04d0*/  LEA R7, R8, R7, 0x4 ;  /* 0x0000000708077211 */ /* 0x000fc800078e20ff */
[----:B------:R-:W-:-:S04]  /*04e0*/  LEA R7, R6, R7, 0x6 ;  /* 0x0000000706077211 */ /* 0x000fc800078e30ff */
[----:B------:R-:W-:-:S05]  /*04f0*/  LEA R7, R0, R7, 0x2 ;  /* 0x0000000700077211 */ /* 0x000fca00078e10ff */
[----:B--2---:R-:W-:-:S05]  /*0500*/  IMAD.WIDE.U32 R2, R7, 0x4, R2 ;  /* 0x0000000407027825 */ /* 0x004fca00078e0002 */
[----:B-1----:R-:W-:Y:S01]  /*0510*/  STG.E desc[UR6][R2.64], R5 ;  /* 0x0000000502007986 */ /* 0x002fe2000c101906 */
[----:B------:R-:W-:Y:S05]  /*0520*/  EXIT ;  /* 0x000000000000794d */ /* 0x000fea0003800000 */
.L_x_2:
[----:B------:R-:W-:-:S00]  /*0530*/  BRA `(.L_x_2) ;  /* 0xfffffffc00fc7947 */ /* 0x000fc0000383ffff */
[----:B------:R-:W-:-:S00]  /*0540*/  NOP ;  /* 0x0000000000007918 */ /* 0x000fc00000000000 */
        /* <DEDUP_REMOVED lines=11> */
.L_x_3:


//--------------------- .nv.shared._Z12MatMulKernelPiS_S_ --------------------------
	.section	.nv.shared._Z12MatMulKernelPiS_S_,"aw",@nobits
	.sectionflags	@""
	.align	4
.nv.shared._Z12MatMulKernelPiS_S_:
	.zero		5120


//--------------------- .nv.shared.reserved.0     --------------------------
	.section	.nv.shared.reserved.0,"aw",@nobits
	.weak		__nv_reservedSMEM_offset_0_alias
	.size		__nv_reservedSMEM_offset_0_alias, 0, 64
	.other		__nv_reservedSMEM_offset_0_alias,@"STO_CUDA_RESERVED_SHARED STV_DEFAULT"
__nv_reservedSMEM_offset_0_alias:
	.zero		0
	.zero		64


//--------------------- .nv.constant0._Z12MatMulKernelPiS_S_ --------------------------
	.section	.nv.constant0._Z12MatMulKernelPiS_S_,"a",@progbits
	.sectionflags	@""
	.align	4
.nv.constant0._Z12MatMulKernelPiS_S_:
	.zero		920


//--------------------- SYMBOLS --------------------------

	.type		.nv.reservedSmem.offset0,@object
	.size		.nv.reservedSmem.offset0,0x4
	.type		.nv.reservedSmem.cap,@object
	.size		.nv.reservedSmem.cap,0x4
